//
// Generated by NVIDIA NVVM Compiler
//
// Compiler Build ID: CL-36424714
// Cuda compilation tools, release 13.0, V13.0.88
// Based on NVVM 20.0.0
//

.version 9.0
.target sm_100
.address_size 64

	// .globl	_Z17Kernel_by_pointerP11DataElement
.extern .func  (.param .b32 func_retval0) vprintf
(
	.param .b64 vprintf_param_0,
	.param .b64 vprintf_param_1
)
;
.global .align 1 .b8 $str[47] = {79, 110, 32, 100, 101, 118, 105, 99, 101, 32, 98, 121, 32, 112, 111, 105, 110, 116, 101, 114, 58, 32, 32, 32, 32, 32, 32, 32, 107, 101, 121, 61, 32, 37, 100, 44, 32, 118, 97, 108, 117, 101, 61, 37, 100, 10};
.global .align 1 .b8 $str$1[47] = {79, 110, 32, 100, 101, 118, 105, 99, 101, 32, 98, 121, 32, 114, 101, 102, 58, 32, 32, 32, 32, 32, 32, 32, 32, 32, 32, 32, 110, 97, 109, 101, 61, 37, 100, 44, 32, 118, 97, 108, 117, 101, 61, 37, 100, 10};
.global .align 1 .b8 $str$2[47] = {79, 110, 32, 100, 101, 118, 105, 99, 101, 32, 98, 121, 32, 118, 97, 108, 117, 101, 58, 32, 32, 32, 32, 32, 32, 32, 32, 32, 110, 97, 109, 101, 61, 37, 100, 44, 32, 118, 97, 108, 117, 101, 61, 37, 100, 10};

.visible .entry _Z17Kernel_by_pointerP11DataElement(
	.param .u64 .ptr .align 1 _Z17Kernel_by_pointerP11DataElement_param_0
)
{
	.local .align 8 .b8 	__local_depot0[8];
	.reg .b64 	%SP;
	.reg .b64 	%SPL;
	.reg .b32 	%r<9>;
	.reg .b64 	%rd<7>;

	mov.u64 	%SPL, __local_depot0;
	cvta.local.u64 	%SP, %SPL;
	ld.param.u64 	%rd1, [_Z17Kernel_by_pointerP11DataElement_param_0];
	cvta.to.global.u64 	%rd2, %rd1;
	add.u64 	%rd3, %SP, 0;
	add.u64 	%rd4, %SPL, 0;
	ld.global.u32 	%r1, [%rd2];
	ld.global.u32 	%r2, [%rd2+4];
	st.local.v2.u32 	[%rd4], {%r1, %r2};
	mov.u64 	%rd5, $str;
	cvta.global.u64 	%rd6, %rd5;
	{ // callseq 0, 0
	.param .b64 param0;
	st.param.b64 	[param0], %rd6;
	.param .b64 param1;
	st.param.b64 	[param1], %rd3;
	.param .b32 retval0;
	call.uni (retval0), 
	vprintf, 
	(
	param0, 
	param1
	);
	ld.param.b32 	%r3, [retval0];
	} // callseq 0
	ld.global.u32 	%r5, [%rd2];
	add.s32 	%r6, %r5, 5;
	st.global.u32 	[%rd2], %r6;
	ld.global.u32 	%r7, [%rd2+4];
	add.s32 	%r8, %r7, 10;
	st.global.u32 	[%rd2+4], %r8;
	ret;

}
	// .globl	_Z13Kernel_by_refR11DataElement
.visible .entry _Z13Kernel_by_refR11DataElement(
	.param .u64 .ptr .align 1 _Z13Kernel_by_refR11DataElement_param_0
)
{
	.local .align 8 .b8 	__local_depot1[8];
	.reg .b64 	%SP;
	.reg .b64 	%SPL;
	.reg .b32 	%r<9>;
	.reg .b64 	%rd<7>;

	mov.u64 	%SPL, __local_depot1;
	cvta.local.u64 	%SP, %SPL;
	ld.param.u64 	%rd1, [_Z13Kernel_by_refR11DataElement_param_0];
	cvta.to.global.u64 	%rd2, %rd1;
	add.u64 	%rd3, %SP, 0;
	add.u64 	%rd4, %SPL, 0;
	ld.global.u32 	%r1, [%rd2];
	ld.global.u32 	%r2, [%rd2+4];
	st.local.v2.u32 	[%rd4], {%r1, %r2};
	mov.u64 	%rd5, $str$1;
	cvta.global.u64 	%rd6, %rd5;
	{ // callseq 1, 0
	.param .b64 param0;
	st.param.b64 	[param0], %rd6;
	.param .b64 param1;
	st.param.b64 	[param1], %rd3;
	.param .b32 retval0;
	call.uni (retval0), 
	vprintf, 
	(
	param0, 
	param1
	);
	ld.param.b32 	%r3, [retval0];
	} // callseq 1
	ld.global.u32 	%r5, [%rd2];
	add.s32 	%r6, %r5, 5;
	st.global.u32 	[%rd2], %r6;
	ld.global.u32 	%r7, [%rd2+4];
	add.s32 	%r8, %r7, 20;
	st.global.u32 	[%rd2+4], %r8;
	ret;

}
	// .globl	_Z15Kernel_by_value11DataElement
.visible .entry _Z15Kernel_by_value11DataElement(
	.param .align 4 .b8 _Z15Kernel_by_value11DataElement_param_0[8]
)
{
	.local .align 8 .b8 	__local_depot2[8];
	.reg .b64 	%SP;
	.reg .b64 	%SPL;
	.reg .b32 	%r<5>;
	.reg .b64 	%rd<5>;

	mov.u64 	%SPL, __local_depot2;
	cvta.local.u64 	%SP, %SPL;
	ld.param.u32 	%r1, [_Z15Kernel_by_value11DataElement_param_0+4];
	ld.param.u32 	%r2, [_Z15Kernel_by_value11DataElement_param_0];
	add.u64 	%rd1, %SP, 0;
	add.u64 	%rd2, %SPL, 0;
	st.local.v2.u32 	[%rd2], {%r2, %r1};
	mov.u64 	%rd3, $str$2;
	cvta.global.u64 	%rd4, %rd3;
	{ // callseq 2, 0
	.param .b64 param0;
	st.param.b64 	[param0], %rd4;
	.param .b64 param1;
	st.param.b64 	[param1], %rd1;
	.param .b32 retval0;
	call.uni (retval0), 
	vprintf, 
	(
	param0, 
	param1
	);
	ld.param.b32 	%r3, [retval0];
	} // callseq 2
	ret;

}


// ===== COMPILED SASS (sm_100) =====

	.target	sm_100

	.elftype	@"ET_EXEC"


//--------------------- .note.nv.tkinfo           --------------------------
	.section	.note.nv.tkinfo,"",@"SHT_NOTE"
	.sectionflags	@"SHF_NOTE_NV_TKINFO"
	.tkinfo
        /*0018*/ 	.word	0x00000002
        /*0030*/ 	.string	""
        /*0030*/ 	.string	"ptxas"
        /*0030*/ 	.string	"Cuda compilation tools, release 13.0, V13.0.88"
        /*0030*/ 	.string	"Build cuda_13.0.r13.0/compiler.36424714_0"
        /*0030*/ 	.string	"-arch sm_100 -m 64 "



//--------------------- .note.nv.cuinfo           --------------------------
	.section	.note.nv.cuinfo,"",@"SHT_NOTE"
	.sectionflags	@"SHF_NOTE_NV_CUINFO"
        /*0018*/ 	.short	0x0002
        /*001a*/ 	.short	0x0064
        /*001c*/ 	.short	0x0082
	.zero		2


//--------------------- .nv.info                  --------------------------
	.section	.nv.info,"",@"SHT_CUDA_INFO"
	.align	4


	//----- nvinfo : EIATTR_REGCOUNT
	.align		4
        /*0000*/ 	.byte	0x04, 0x2f
        /*0002*/ 	.short	(.L_4 - .L_3)
	.align		4
.L_3:
        /*0004*/ 	.word	index@(_Z17Kernel_by_pointerP11DataElement)
        /*0008*/ 	.word	0x00000018


	//----- nvinfo : EIATTR_FRAME_SIZE
	.align		4
.L_4:
        /*000c*/ 	.byte	0x04, 0x11
        /*000e*/ 	.short	(.L_6 - .L_5)
	.align		4
.L_5:
        /*0010*/ 	.word	index@(_Z17Kernel_by_pointerP11DataElement)
        /*0014*/ 	.word	0x00000008


	//----- nvinfo : EIATTR_REGCOUNT
	.align		4
.L_6:
        /*0018*/ 	.byte	0x04, 0x2f
        /*001a*/ 	.short	(.L_8 - .L_7)
	.align		4
.L_7:
        /*001c*/ 	.word	index@(_Z13Kernel_by_refR11DataElement)
        /*0020*/ 	.word	0x00000018


	//----- nvinfo : EIATTR_FRAME_SIZE
	.align		4
.L_8:
        /*0024*/ 	.byte	0x04, 0x11
        /*0026*/ 	.short	(.L_10 - .L_9)
	.align		4
.L_9:
        /*0028*/ 	.word	index@(_Z13Kernel_by_refR11DataElement)
        /*002c*/ 	.word	0x00000008


	//----- nvinfo : EIATTR_REGCOUNT
	.align		4
.L_10:
        /*0030*/ 	.byte	0x04, 0x2f
        /*0032*/ 	.short	(.L_12 - .L_11)
	.align		4
.L_11:
        /*0034*/ 	.word	index@(_Z15Kernel_by_value11DataElement)
        /*0038*/ 	.word	0x00000018


	//----- nvinfo : EIATTR_FRAME_SIZE
	.align		4
.L_12:
        /*003c*/ 	.byte	0x04, 0x11
        /*003e*/ 	.short	(.L_14 - .L_13)
	.align		4
.L_13:
        /*0040*/ 	.word	index@(_Z15Kernel_by_value11DataElement)
        /*0044*/ 	.word	0x00000008


	//----- nvinfo : EIATTR_MIN_STACK_SIZE
	.align		4
.L_14:
        /*0048*/ 	.byte	0x04, 0x12
        /*004a*/ 	.short	(.L_16 - .L_15)
	.align		4
.L_15:
        /*004c*/ 	.word	index@(_Z15Kernel_by_value11DataElement)
        /*0050*/ 	.word	0x00000008


	//----- nvinfo : EIATTR_MIN_STACK_SIZE
	.align		4
.L_16:
        /*0054*/ 	.byte	0x04, 0x12
        /*0056*/ 	.short	(.L_18 - .L_17)
	.align		4
.L_17:
        /*0058*/ 	.word	index@(_Z13Kernel_by_refR11DataElement)
        /*005c*/ 	.word	0x00000008


	//----- nvinfo : EIATTR_MIN_STACK_SIZE
	.align		4
.L_18:
        /*0060*/ 	.byte	0x04, 0x12
        /*0062*/ 	.short	(.L_20 - .L_19)
	.align		4
.L_19:
        /*0064*/ 	.word	index@(_Z17Kernel_by_pointerP11DataElement)
        /*0068*/ 	.word	0x00000008
.L_20:


//--------------------- .nv.compat                --------------------------
	.section	.nv.compat,"",@"SHT_CUDA_COMPAT_INFO"
	.align	4
        /*0000*/ 	.byte	0x02, 0x09, 0x00, 0x00, 0x02, 0x02, 0x01, 0x00, 0x02, 0x05, 0x05, 0x00, 0x03, 0x07, 0x01, 0x01
        /*0010*/ 	.byte	0x02, 0x03, 0x00, 0x00, 0x02, 0x06, 0x01, 0x00, 0x04, 0x0b, 0x08, 0x00, 0x09, 0x00, 0x00, 0x00
        /*0020*/ 	.byte	0x00, 0x00, 0x00, 0x00


//--------------------- .nv.info._Z15Kernel_by_value11DataElement --------------------------
	.section	.nv.info._Z15Kernel_by_value11DataElement,"",@"SHT_CUDA_INFO"
	.sectionflags	@""
	.align	4


	//----- nvinfo : EIATTR_CUDA_API_VERSION
	.align		4
        /*0000*/ 	.byte	0x04, 0x37
        /*0002*/ 	.short	(.L_22 - .L_21)
.L_21:
        /*0004*/ 	.word	0x00000082


	//----- nvinfo : EIATTR_KPARAM_INFO
	.align		4
.L_22:
        /*0008*/ 	.byte	0x04, 0x17
        /*000a*/ 	.short	(.L_24 - .L_23)
.L_23:
        /*000c*/ 	.word	0x00000000
        /*0010*/ 	.short	0x0000
        /*0012*/ 	.short	0x0000
        /*0014*/ 	.byte	0x00, 0xf0, 0x21, 0x00


	//----- nvinfo : EIATTR_SPARSE_MMA_MASK
	.align		4
.L_24:
        /*0018*/ 	.byte	0x03, 0x50
        /*001a*/ 	.short	0x0000


	//----- nvinfo : EIATTR_MAXREG_COUNT
	.align		4
        /*001c*/ 	.byte	0x03, 0x1b
        /*001e*/ 	.short	0x00ff


	//----- nvinfo : EIATTR_EXTERNS
	.align		4
        /*0020*/ 	.byte	0x04, 0x0f
        /*0022*/ 	.short	(.L_26 - .L_25)


	//   ....[0]....
	.align		4
.L_25:
        /*0024*/ 	.word	index@(vprintf)


	//----- nvinfo : EIATTR_MERCURY_ISA_VERSION
	.align		4
.L_26:
        /*0028*/ 	.byte	0x03, 0x5f
        /*002a*/ 	.short	0x0101


	//----- nvinfo : EIATTR_VRC_CTA_INIT_COUNT
	.align		4
        /*002c*/ 	.byte	0x02, 0x4a
	.zero		1
	.zero		1


	//----- nvinfo : EIATTR_SYSCALL_OFFSETS
	.align		4
        /*0030*/ 	.byte	0x04, 0x46
        /*0032*/ 	.short	(.L_28 - .L_27)


	//   ....[0]....
.L_27:
        /*0034*/ 	.word	0x000000e0


	//----- nvinfo : EIATTR_EXIT_INSTR_OFFSETS
	.align		4
.L_28:
        /*0038*/ 	.byte	0x04, 0x1c
        /*003a*/ 	.short	(.L_30 - .L_29)


	//   ....[0]....
.L_29:
        /*003c*/ 	.word	0x000000f0


	//----- nvinfo : EIATTR_CBANK_PARAM_SIZE
	.align		4
.L_30:
        /*0040*/ 	.byte	0x03, 0x19
        /*0042*/ 	.short	0x0008


	//----- nvinfo : EIATTR_PARAM_CBANK
	.align		4
        /*0044*/ 	.byte	0x04, 0x0a
        /*0046*/ 	.short	(.L_32 - .L_31)
	.align		4
.L_31:
        /*0048*/ 	.word	index@(.nv.constant0._Z15Kernel_by_value11DataElement)
        /*004c*/ 	.short	0x0380
        /*004e*/ 	.short	0x0008


	//----- nvinfo : EIATTR_SW_WAR
	.align		4
.L_32:
        /*0050*/ 	.byte	0x04, 0x36
        /*0052*/ 	.short	(.L_34 - .L_33)
.L_33:
        /*0054*/ 	.word	0x00000008
.L_34:


//--------------------- .nv.info._Z13Kernel_by_refR11DataElement --------------------------
	.section	.nv.info._Z13Kernel_by_refR11DataElement,"",@"SHT_CUDA_INFO"
	.sectionflags	@""
	.align	4


	//----- nvinfo : EIATTR_CUDA_API_VERSION
	.align		4
        /*0000*/ 	.byte	0x04, 0x37
        /*0002*/ 	.short	(.L_36 - .L_35)
.L_35:
        /*0004*/ 	.word	0x00000082


	//----- nvinfo : EIATTR_KPARAM_INFO
	.align		4
.L_36:
        /*0008*/ 	.byte	0x04, 0x17
        /*000a*/ 	.short	(.L_38 - .L_37)
.L_37:
        /*000c*/ 	.word	0x00000000
        /*0010*/ 	.short	0x0000
        /*0012*/ 	.short	0x0000
        /*0014*/ 	.byte	0x00, 0xf5, 0x21, 0x00


	//----- nvinfo : EIATTR_SPARSE_MMA_MASK
	.align		4
.L_38:
        /*0018*/ 	.byte	0x03, 0x50
        /*001a*/ 	.short	0x0000


	//----- nvinfo : EIATTR_MAXREG_COUNT
	.align		4
        /*001c*/ 	.byte	0x03, 0x1b
        /*001e*/ 	.short	0x00ff


	//----- nvinfo : EIATTR_EXTERNS
	.align		4
        /*0020*/ 	.byte	0x04, 0x0f
        /*0022*/ 	.short	(.L_40 - .L_39)


	//   ....[0]....
	.align		4
.L_39:
        /*0024*/ 	.word	index@(vprintf)


	//----- nvinfo : EIATTR_MERCURY_ISA_VERSION
	.align		4
.L_40:
        /*0028*/ 	.byte	0x03, 0x5f
        /*002a*/ 	.short	0x0101


	//----- nvinfo : EIATTR_VRC_CTA_INIT_COUNT
	.align		4
        /*002c*/ 	.byte	0x02, 0x4a
	.zero		1
	.zero		1


	//----- nvinfo : EIATTR_SYSCALL_OFFSETS
	.align		4
        /*0030*/ 	.byte	0x04, 0x46
        /*0032*/ 	.short	(.L_42 - .L_41)


	//   ....[0]....
.L_41:
        /*0034*/ 	.word	0x00000110


	//----- nvinfo : EIATTR_EXIT_INSTR_OFFSETS
	.align		4
.L_42:
        /*0038*/ 	.byte	0x04, 0x1c
        /*003a*/ 	.short	(.L_44 - .L_43)


	//   ....[0]....
.L_43:
        /*003c*/ 	.word	0x00000190


	//----- nvinfo : EIATTR_CBANK_PARAM_SIZE
	.align		4
.L_44:
        /*0040*/ 	.byte	0x03, 0x19
        /*0042*/ 	.short	0x0008


	//----- nvinfo : EIATTR_PARAM_CBANK
	.align		4
        /*0044*/ 	.byte	0x04, 0x0a
        /*0046*/ 	.short	(.L_46 - .L_45)
	.align		4
.L_45:
        /*0048*/ 	.word	index@(.nv.constant0._Z13Kernel_by_refR11DataElement)
        /*004c*/ 	.short	0x0380
        /*004e*/ 	.short	0x0008


	//----- nvinfo : EIATTR_SW_WAR
	.align		4
.L_46:
        /*0050*/ 	.byte	0x04, 0x36
        /*0052*/ 	.short	(.L_48 - .L_47)
.L_47:
        /*0054*/ 	.word	0x00000008
.L_48:


//--------------------- .nv.info._Z17Kernel_by_pointerP11DataElement --------------------------
	.section	.nv.info._Z17Kernel_by_pointerP11DataElement,"",@"SHT_CUDA_INFO"
	.sectionflags	@""
	.align	4


	//----- nvinfo : EIATTR_CUDA_API_VERSION
	.align		4
        /*0000*/ 	.byte	0x04, 0x37
        /*0002*/ 	.short	(.L_50 - .L_49)
.L_49:
        /*0004*/ 	.word	0x00000082


	//----- nvinfo : EIATTR_KPARAM_INFO
	.align		4
.L_50:
        /*0008*/ 	.byte	0x04, 0x17
        /*000a*/ 	.short	(.L_52 - .L_51)
.L_51:
        /*000c*/ 	.word	0x00000000
        /*0010*/ 	.short	0x0000
        /*0012*/ 	.short	0x0000
        /*0014*/ 	.byte	0x00, 0xf5, 0x21, 0x00


	//----- nvinfo : EIATTR_SPARSE_MMA_MASK
	.align		4
.L_52:
        /*0018*/ 	.byte	0x03, 0x50
        /*001a*/ 	.short	0x0000


	//----- nvinfo : EIATTR_MAXREG_COUNT
	.align		4
        /*001c*/ 	.byte	0x03, 0x1b
        /*001e*/ 	.short	0x00ff


	//----- nvinfo : EIATTR_EXTERNS
	.align		4
        /*0020*/ 	.byte	0x04, 0x0f
        /*0022*/ 	.short	(.L_54 - .L_53)


	//   ....[0]....
	.align		4
.L_53:
        /*0024*/ 	.word	index@(vprintf)


	//----- nvinfo : EIATTR_MERCURY_ISA_VERSION
	.align		4
.L_54:
        /*0028*/ 	.byte	0x03, 0x5f
        /*002a*/ 	.short	0x0101


	//----- nvinfo : EIATTR_VRC_CTA_INIT_COUNT
	.align		4
        /*002c*/ 	.byte	0x02, 0x4a
	.zero		1
	.zero		1


	//----- nvinfo : EIATTR_SYSCALL_OFFSETS
	.align		4
        /*0030*/ 	.byte	0x04, 0x46
        /*0032*/ 	.short	(.L_56 - .L_55)


	//   ....[0]....
.L_55:
        /*0034*/ 	.word	0x00000110


	//----- nvinfo : EIATTR_EXIT_INSTR_OFFSETS
	.align		4
.L_56:
        /*0038*/ 	.byte	0x04, 0x1c
        /*003a*/ 	.short	(.L_58 - .L_57)


	//   ....[0]....
.L_57:
        /*003c*/ 	.word	0x00000190


	//----- nvinfo : EIATTR_CBANK_PARAM_SIZE
	.align		4
.L_58:
        /*0040*/ 	.byte	0x03, 0x19
        /*0042*/ 	.short	0x0008


	//----- nvinfo : EIATTR_PARAM_CBANK
	.align		4
        /*0044*/ 	.byte	0x04, 0x0a
        /*0046*/ 	.short	(.L_60 - .L_59)
	.align		4
.L_59:
        /*0048*/ 	.word	index@(.nv.constant0._Z17Kernel_by_pointerP11DataElement)
        /*004c*/ 	.short	0x0380
        /*004e*/ 	.short	0x0008


	//----- nvinfo : EIATTR_SW_WAR
	.align		4
.L_60:
        /*0050*/ 	.byte	0x04, 0x36
        /*0052*/ 	.short	(.L_62 - .L_61)
.L_61:
        /*0054*/ 	.word	0x00000008
.L_62:


//--------------------- .nv.callgraph             --------------------------
	.section	.nv.callgraph,"",@"SHT_CUDA_CALLGRAPH"
	.align	4
	.sectionentsize	8
	.align		4
        /*0000*/ 	.word	0x00000000
	.align		4
        /*0004*/ 	.word	0xffffffff
	.align		4
        /*0008*/ 	.word	index@(_Z15Kernel_by_value11DataElement)
	.align		4
        /*000c*/ 	.word	index@(vprintf)
	.align		4
        /*0010*/ 	.word	index@(_Z13Kernel_by_refR11DataElement)
	.align		4
        /*0014*/ 	.word	index@(vprintf)
	.align		4
        /*0018*/ 	.word	index@(_Z17Kernel_by_pointerP11DataElement)
	.align		4
        /*001c*/ 	.word	index@(vprintf)
	.align		4
        /*0020*/ 	.word	0x00000000
	.align		4
        /*0024*/ 	.word	0xfffffffe
	.align		4
        /*0028*/ 	.word	0x00000000
	.align		4
        /*002c*/ 	.word	0xfffffffd
	.align		4
        /*0030*/ 	.word	0x00000000
	.align		4
        /*0034*/ 	.word	0xfffffffc


//--------------------- .nv.constant4             --------------------------
	.section	.nv.constant4,"a",@progbits
	.align	8
	.align		8
.nv.constant4:
        /*0000*/ 	.dword	vprintf
	.align		8
        /*0008*/ 	.dword	$str
	.align		8
        /*0010*/ 	.dword	$str$1
	.align		8
        /*0018*/ 	.dword	$str$2


//--------------------- .text._Z15Kernel_by_value11DataElement --------------------------
	.section	.text._Z15Kernel_by_value11DataElement,"ax",@progbits
	.align	128
        .global         _Z15Kernel_by_value11DataElement
        .type           _Z15Kernel_by_value11DataElement,@function
        .size           _Z15Kernel_by_value11DataElement,(.L_x_6 - _Z15Kernel_by_value11DataElement)
        .other          _Z15Kernel_by_value11DataElement,@"STO_CUDA_ENTRY STV_DEFAULT"
_Z15Kernel_by_value11DataElement:
.text._Z15Kernel_by_value11DataElement:
[----:B------:R-:W0:Y:S08]  /*0000*/  LDC R1, c[0x0][0x37c] ;  /* 0x0000df00ff017b82 */ /* 0x000e300000000800 */
[----:B------:R-:W1:Y:S01]  /*0010*/  LDC.64 R8, c[0x0][0x380] ;  /* 0x0000e000ff087b82 */ /* 0x000e620000000a00 */
[----:B0-----:R-:W-:Y:S01]  /*0020*/  VIADD R1, R1, 0xfffffff8 ;  /* 0xfffffff801017836 */ /* 0x001fe20000000000 */
[----:B------:R-:W-:Y:S01]  /*0030*/  MOV R0, 0x0 ;  /* 0x0000000000007802 */ /* 0x000fe20000000f00 */
[----:B------:R-:W0:Y:S01]  /*0040*/  LDCU UR4, c[0x0][0x2f8] ;  /* 0x00005f00ff0477ac */ /* 0x000e220008000800 */
[----:B------:R-:W2:Y:S04]  /*0050*/  LDCU.64 UR6, c[0x4][0x18] ;  /* 0x01000300ff0677ac */ /* 0x000ea80008000a00 */
[----:B------:R3:W4:Y:S01]  /*0060*/  LDC.64 R2, c[0x4][R0] ;  /* 0x0100000000027b82 */ /* 0x0007220000000a00 */
[----:B------:R-:W5:Y:S01]  /*0070*/  LDCU UR5, c[0x0][0x2fc] ;  /* 0x00005f80ff0577ac */ /* 0x000f620008000800 */
[----:B0-----:R-:W-:Y:S01]  /*0080*/  IADD3 R6, P0, PT, R1, UR4, RZ ;  /* 0x0000000401067c10 */ /* 0x001fe2000ff1e0ff */
[----:B-1----:R3:W-:Y:S01]  /*0090*/  STL.64 [R1], R8 ;  /* 0x0000000801007387 */ /* 0x0027e20000100a00 */
[----:B--2---:R-:W-:Y:S01]  /*00a0*/  IMAD.U32 R4, RZ, RZ, UR6 ;  /* 0x00000006ff047e24 */ /* 0x004fe2000f8e00ff */
[----:B------:R-:W-:-:S02]  /*00b0*/  MOV R5, UR7 ;  /* 0x0000000700057c02 */ /* 0x000fc40008000f00 */
[----:B-----5:R-:W-:-:S08]  /*00c0*/  IMAD.X R7, RZ, RZ, UR5, P0 ;  /* 0x00000005ff077e24 */ /* 0x020fd000080e06ff */
[----:B------:R-:W-:-:S07]  /*00d0*/  LEPC R20, `(.L_x_0) ;  /* 0x000000001014794e */ /* 0x000fce0000000000 */
[----:B---34-:R-:W-:Y:S05]  /*00e0*/  CALL.ABS.NOINC R2 ;  /* 0x0000000002007343 */ /* 0x018fea0003c00000 */
.L_x_0:
[----:B------:R-:W-:Y:S05]  /*00f0*/  EXIT ;  /* 0x000000000000794d */ /* 0x000fea0003800000 */
.L_x_1:
[----:B------:R-:W-:-:S00]  /*0100*/  BRA `(.L_x_1) ;  /* 0xfffffffc00fc7947 */ /* 0x000fc0000383ffff */
[----:B------:R-:W-:-:S00]  /*0110*/  NOP ;  /* 0x0000000000007918 */ /* 0x000fc00000000000 */
        /* <DEDUP_REMOVED lines=14> */
.L_x_6:


//--------------------- .text._Z13Kernel_by_refR11DataElement --------------------------
	.section	.text._Z13Kernel_by_refR11DataElement,"ax",@progbits
	.align	128
        .global         _Z13Kernel_by_refR11DataElement
        .type           _Z13Kernel_by_refR11DataElement,@function
        .size           _Z13Kernel_by_refR11DataElement,(.L_x_7 - _Z13Kernel_by_refR11DataElement)
        .other          _Z13Kernel_by_refR11DataElement,@"STO_CUDA_ENTRY STV_DEFAULT"
_Z13Kernel_by_refR11DataElement:
.text._Z13Kernel_by_refR11DataElement:
[----:B------:R-:W0:Y:S08]  /*0000*/  LDC R1, c[0x0][0x37c] ;  /* 0x0000df00ff017b82 */ /* 0x000e300000000800 */
[----:B------:R-:W1:Y:S01]  /*0010*/  LDC.64 R2, c[0x0][0x380] ;  /* 0x0000e000ff027b82 */ /* 0x000e620000000a00 */
[----:B------:R-:W1:Y:S01]  /*0020*/  LDCU.64 UR36, c[0x0][0x358] ;  /* 0x00006b00ff2477ac */ /* 0x000e620008000a00 */
[----:B0-----:R-:W-:Y:S01]  /*0030*/  VIADD R1, R1, 0xfffffff8 ;  /* 0xfffffff801017836 */ /* 0x001fe20000000000 */
[----:B------:R-:W0:Y:S01]  /*0040*/  LDCU UR4, c[0x0][0x2f8] ;  /* 0x00005f00ff0477ac */ /* 0x000e220008000800 */
[----:B------:R-:W2:Y:S01]  /*0050*/  LDCU.64 UR6, c[0x4][0x10] ;  /* 0x01000200ff0677ac */ /* 0x000ea20008000a00 */
[----:B-1----:R-:W3:Y:S04]  /*0060*/  LDG.E R8, desc[UR36][R2.64] ;  /* 0x0000002402087981 */ /* 0x002ee8000c1e1900 */
[----:B------:R-:W3:Y:S01]  /*0070*/  LDG.E R9, desc[UR36][R2.64+0x4] ;  /* 0x0000042402097981 */ /* 0x000ee2000c1e1900 */
[----:B------:R-:W-:Y:S01]  /*0080*/  MOV R0, 0x0 ;  /* 0x0000000000007802 */ /* 0x000fe20000000f00 */
[----:B------:R-:W1:Y:S01]  /*0090*/  LDCU UR5, c[0x0][0x2fc] ;  /* 0x00005f80ff0577ac */ /* 0x000e620008000800 */
[----:B0-----:R-:W-:Y:S01]  /*00a0*/  IADD3 R6, P0, PT, R1, UR4, RZ ;  /* 0x0000000401067c10 */ /* 0x001fe2000ff1e0ff */
[----:B--2---:R-:W-:Y:S01]  /*00b0*/  IMAD.U32 R4, RZ, RZ, UR6 ;  /* 0x00000006ff047e24 */ /* 0x004fe2000f8e00ff */
[----:B------:R0:W2:Y:S01]  /*00c0*/  LDC.64 R10, c[0x4][R0] ;  /* 0x01000000000a7b82 */ /* 0x0000a20000000a00 */
[----:B------:R-:W-:-:S02]  /*00d0*/  MOV R5, UR7 ;  /* 0x0000000700057c02 */ /* 0x000fc40008000f00 */
[----:B-1----:R-:W-:Y:S01]  /*00e0*/  IMAD.X R7, RZ, RZ, UR5, P0 ;  /* 0x00000005ff077e24 */ /* 0x002fe200080e06ff */
[----:B--23--:R0:W-:Y:S07]  /*00f0*/  STL.64 [R1], R8 ;  /* 0x0000000801007387 */ /* 0x00c1ee0000100a00 */
[----:B------:R-:W-:-:S07]  /*0100*/  LEPC R20, `(.L_x_2) ;  /* 0x000000001014794e */ /* 0x000fce0000000000 */
[----:B0-----:R-:W-:Y:S05]  /*0110*/  CALL.ABS.NOINC R10 ;  /* 0x000000000a007343 */ /* 0x001fea0003c00000 */
.L_x_2:
[----:B------:R-:W0:Y:S02]  /*0120*/  LDC.64 R2, c[0x0][0x380] ;  /* 0x0000e000ff027b82 */ /* 0x000e240000000a00 */
[----:B0-----:R-:W2:Y:S04]  /*0130*/  LDG.E R0, desc[UR36][R2.64] ;  /* 0x0000002402007981 */ /* 0x001ea8000c1e1900 */
[----:B------:R-:W3:Y:S01]  /*0140*/  LDG.E R4, desc[UR36][R2.64+0x4] ;  /* 0x0000042402047981 */ /* 0x000ee2000c1e1900 */
[----:B--2---:R-:W-:Y:S01]  /*0150*/  IADD3 R5, PT, PT, R0, 0x5, RZ ;  /* 0x0000000500057810 */ /* 0x004fe20007ffe0ff */
[----:B---3--:R-:W-:-:S04]  /*0160*/  VIADD R7, R4, 0x14 ;  /* 0x0000001404077836 */ /* 0x008fc80000000000 */
[----:B------:R-:W-:Y:S04]  /*0170*/  STG.E desc[UR36][R2.64], R5 ;  /* 0x0000000502007986 */ /* 0x000fe8000c101924 */
[----:B------:R-:W-:Y:S01]  /*0180*/  STG.E desc[UR36][R2.64+0x4], R7 ;  /* 0x0000040702007986 */ /* 0x000fe2000c101924 */
[----:B------:R-:W-:Y:S05]  /*0190*/  EXIT ;  /* 0x000000000000794d */ /* 0x000fea0003800000 */
.L_x_3:
        /* <DEDUP_REMOVED lines=14> */
.L_x_7:


//--------------------- .text._Z17Kernel_by_pointerP11DataElement --------------------------
	.section	.text._Z17Kernel_by_pointerP11DataElement,"ax",@progbits
	.align	128
        .global         _Z17Kernel_by_pointerP11DataElement
        .type           _Z17Kernel_by_pointerP11DataElement,@function
        .size           _Z17Kernel_by_pointerP11DataElement,(.L_x_8 - _Z17Kernel_by_pointerP11DataElement)
        .other          _Z17Kernel_by_pointerP11DataElement,@"STO_CUDA_ENTRY STV_DEFAULT"
_Z17Kernel_by_pointerP11DataElement:
.text._Z17Kernel_by_pointerP11DataElement:
        /* <DEDUP_REMOVED lines=18> */
.L_x_4:
        /* <DEDUP_REMOVED lines=8> */
.L_x_5:
        /* <DEDUP_REMOVED lines=14> */
.L_x_8:


//--------------------- .nv.global.init           --------------------------
	.section	.nv.global.init,"aw",@progbits
.nv.global.init:
	.type		$str$2,@object
	.size		$str$2,($str - $str$2)
$str$2:
        /*0000*/ 	.byte	0x4f, 0x6e, 0x20, 0x64, 0x65, 0x76, 0x69, 0x63, 0x65, 0x20, 0x62, 0x79, 0x20, 0x76, 0x61, 0x6c
        /*0010*/ 	.byte	0x75, 0x65, 0x3a, 0x20, 0x20, 0x20, 0x20, 0x20, 0x20, 0x20, 0x20, 0x20, 0x6e, 0x61, 0x6d, 0x65
        /*0020*/ 	.byte	0x3d, 0x25, 0x64, 0x2c, 0x20, 0x76, 0x61, 0x6c, 0x75, 0x65, 0x3d, 0x25, 0x64, 0x0a, 0x00
	.type		$str,@object
	.size		$str,($str$1 - $str)
$str:
        /*002f*/ 	.byte	0x4f, 0x6e, 0x20, 0x64, 0x65, 0x76, 0x69, 0x63, 0x65, 0x20, 0x62, 0x79, 0x20, 0x70, 0x6f, 0x69
        /*003f*/ 	.byte	0x6e, 0x74, 0x65, 0x72, 0x3a, 0x20, 0x20, 0x20, 0x20, 0x20, 0x20, 0x20, 0x6b, 0x65, 0x79, 0x3d
        /*004f*/ 	.byte	0x20, 0x25, 0x64, 0x2c, 0x20, 0x76, 0x61, 0x6c, 0x75, 0x65, 0x3d, 0x25, 0x64, 0x0a, 0x00
	.type		$str$1,@object
	.size		$str$1,(.L_1 - $str$1)
$str$1:
        /*005e*/ 	.byte	0x4f, 0x6e, 0x20, 0x64, 0x65, 0x76, 0x69, 0x63, 0x65, 0x20, 0x62, 0x79, 0x20, 0x72, 0x65, 0x66
        /*006e*/ 	.byte	0x3a, 0x20, 0x20, 0x20, 0x20, 0x20, 0x20, 0x20, 0x20, 0x20, 0x20, 0x20, 0x6e, 0x61, 0x6d, 0x65
        /*007e*/ 	.byte	0x3d, 0x25, 0x64, 0x2c, 0x20, 0x76, 0x61, 0x6c, 0x75, 0x65, 0x3d, 0x25, 0x64, 0x0a, 0x00
.L_1:


//--------------------- .nv.shared.reserved.0     --------------------------
	.section	.nv.shared.reserved.0,"aw",@nobits
	.weak		__nv_reservedSMEM_offset_0_alias
	.size		__nv_reservedSMEM_offset_0_alias, 0, 64
	.other		__nv_reservedSMEM_offset_0_alias,@"STO_CUDA_RESERVED_SHARED STV_DEFAULT"
__nv_reservedSMEM_offset_0_alias:
	.zero		0
	.zero		64


//--------------------- .nv.constant0._Z15Kernel_by_value11DataElement --------------------------
	.section	.nv.constant0._Z15Kernel_by_value11DataElement,"a",@progbits
	.sectionflags	@""
	.align	4
.nv.constant0._Z15Kernel_by_value11DataElement:
	.zero		904


//--------------------- .nv.constant0._Z13Kernel_by_refR11DataElement --------------------------
	.section	.nv.constant0._Z13Kernel_by_refR11DataElement,"a",@progbits
	.sectionflags	@""
	.align	4
.nv.constant0._Z13Kernel_by_refR11DataElement:
	.zero		904


//--------------------- .nv.constant0._Z17Kernel_by_pointerP11DataElement --------------------------
	.section	.nv.constant0._Z17Kernel_by_pointerP11DataElement,"a",@progbits
	.sectionflags	@""
	.align	4
.nv.constant0._Z17Kernel_by_pointerP11DataElement:
	.zero		904


//--------------------- SYMBOLS --------------------------

	.type		.nv.reservedSmem.offset0,@object
	.size		.nv.reservedSmem.offset0,0x4
	.type		vprintf,@function
